//
// Generated by NVIDIA NVVM Compiler
//
// Compiler Build ID: CL-36424714
// Cuda compilation tools, release 13.0, V13.0.88
// Based on NVVM 20.0.0
//

.version 9.0
.target sm_100
.address_size 64

	// .globl	_Z6vecAddPfS_S_i

.visible .entry _Z6vecAddPfS_S_i(
	.param .u64 .ptr .align 1 _Z6vecAddPfS_S_i_param_0,
	.param .u64 .ptr .align 1 _Z6vecAddPfS_S_i_param_1,
	.param .u64 .ptr .align 1 _Z6vecAddPfS_S_i_param_2,
	.param .u32 _Z6vecAddPfS_S_i_param_3
)
{
	.reg .pred 	%p<2>;
	.reg .b32 	%r<7>;
	.reg .b32 	%f<4>;
	.reg .b64 	%rd<11>;

	ld.param.u64 	%rd1, [_Z6vecAddPfS_S_i_param_0];
	ld.param.u64 	%rd2, [_Z6vecAddPfS_S_i_param_1];
	ld.param.u64 	%rd3, [_Z6vecAddPfS_S_i_param_2];
	ld.param.u32 	%r2, [_Z6vecAddPfS_S_i_param_3];
	mov.u32 	%r3, %tid.x;
	mov.u32 	%r4, %ntid.x;
	add.s32 	%r5, %r3, %r4;
	mov.u32 	%r6, %ctaid.x;
	add.s32 	%r1, %r5, %r6;
	setp.ge.s32 	%p1, %r1, %r2;
	@%p1 bra 	$L__BB0_2;
	cvta.to.global.u64 	%rd4, %rd1;
	cvta.to.global.u64 	%rd5, %rd2;
	cvta.to.global.u64 	%rd6, %rd3;
	mul.wide.s32 	%rd7, %r1, 4;
	add.s64 	%rd8, %rd4, %rd7;
	ld.global.f32 	%f1, [%rd8];
	add.s64 	%rd9, %rd5, %rd7;
	ld.global.f32 	%f2, [%rd9];
	add.f32 	%f3, %f1, %f2;
	add.s64 	%rd10, %rd6, %rd7;
	st.global.f32 	[%rd10], %f3;
$L__BB0_2:
	ret;

}


// ===== COMPILED SASS (sm_100) =====

	.target	sm_100

	.elftype	@"ET_EXEC"


//--------------------- .note.nv.tkinfo           --------------------------
	.section	.note.nv.tkinfo,"",@"SHT_NOTE"
	.sectionflags	@"SHF_NOTE_NV_TKINFO"
	.tkinfo
        /*0018*/ 	.word	0x00000002
        /*0030*/ 	.string	""
        /*0030*/ 	.string	"ptxas"
        /*0030*/ 	.string	"Cuda compilation tools, release 13.0, V13.0.88"
        /*0030*/ 	.string	"Build cuda_13.0.r13.0/compiler.36424714_0"
        /*0030*/ 	.string	"-arch sm_100 -m 64 "



//--------------------- .note.nv.cuinfo           --------------------------
	.section	.note.nv.cuinfo,"",@"SHT_NOTE"
	.sectionflags	@"SHF_NOTE_NV_CUINFO"
        /*0018*/ 	.short	0x0002
        /*001a*/ 	.short	0x0064
        /*001c*/ 	.short	0x0082
	.zero		2


//--------------------- .nv.info                  --------------------------
	.section	.nv.info,"",@"SHT_CUDA_INFO"
	.align	4


	//----- nvinfo : EIATTR_REGCOUNT
	.align		4
        /*0000*/ 	.byte	0x04, 0x2f
        /*0002*/ 	.short	(.L_1 - .L_0)
	.align		4
.L_0:
        /*0004*/ 	.word	index@(_Z6vecAddPfS_S_i)
        /*0008*/ 	.word	0x0000000c


	//----- nvinfo : EIATTR_FRAME_SIZE
	.align		4
.L_1:
        /*000c*/ 	.byte	0x04, 0x11
        /*000e*/ 	.short	(.L_3 - .L_2)
	.align		4
.L_2:
        /*0010*/ 	.word	index@(_Z6vecAddPfS_S_i)
        /*0014*/ 	.word	0x00000000


	//----- nvinfo : EIATTR_MIN_STACK_SIZE
	.align		4
.L_3:
        /*0018*/ 	.byte	0x04, 0x12
        /*001a*/ 	.short	(.L_5 - .L_4)
	.align		4
.L_4:
        /*001c*/ 	.word	index@(_Z6vecAddPfS_S_i)
        /*0020*/ 	.word	0x00000000
.L_5:


//--------------------- .nv.compat                --------------------------
	.section	.nv.compat,"",@"SHT_CUDA_COMPAT_INFO"
	.align	4
        /*0000*/ 	.byte	0x02, 0x09, 0x00, 0x00, 0x02, 0x02, 0x01, 0x00, 0x02, 0x05, 0x05, 0x00, 0x03, 0x07, 0x01, 0x01
        /*0010*/ 	.byte	0x02, 0x03, 0x00, 0x00, 0x02, 0x06, 0x01, 0x00, 0x04, 0x0b, 0x08, 0x00, 0x09, 0x00, 0x00, 0x00
        /*0020*/ 	.byte	0x00, 0x00, 0x00, 0x00


//--------------------- .nv.info._Z6vecAddPfS_S_i --------------------------
	.section	.nv.info._Z6vecAddPfS_S_i,"",@"SHT_CUDA_INFO"
	.sectionflags	@""
	.align	4


	//----- nvinfo : EIATTR_CUDA_API_VERSION
	.align		4
        /*0000*/ 	.byte	0x04, 0x37
        /*0002*/ 	.short	(.L_7 - .L_6)
.L_6:
        /*0004*/ 	.word	0x00000082


	//----- nvinfo : EIATTR_KPARAM_INFO
	.align		4
.L_7:
        /*0008*/ 	.byte	0x04, 0x17
        /*000a*/ 	.short	(.L_9 - .L_8)
.L_8:
        /*000c*/ 	.word	0x00000000
        /*0010*/ 	.short	0x0003
        /*0012*/ 	.short	0x0018
        /*0014*/ 	.byte	0x00, 0xf0, 0x11, 0x00


	//----- nvinfo : EIATTR_KPARAM_INFO
	.align		4
.L_9:
        /*0018*/ 	.byte	0x04, 0x17
        /*001a*/ 	.short	(.L_11 - .L_10)
.L_10:
        /*001c*/ 	.word	0x00000000
        /*0020*/ 	.short	0x0002
        /*0022*/ 	.short	0x0010
        /*0024*/ 	.byte	0x00, 0xf5, 0x21, 0x00


	//----- nvinfo : EIATTR_KPARAM_INFO
	.align		4
.L_11:
        /*0028*/ 	.byte	0x04, 0x17
        /*002a*/ 	.short	(.L_13 - .L_12)
.L_12:
        /*002c*/ 	.word	0x00000000
        /*0030*/ 	.short	0x0001
        /*0032*/ 	.short	0x0008
        /*0034*/ 	.byte	0x00, 0xf5, 0x21, 0x00


	//----- nvinfo : EIATTR_KPARAM_INFO
	.align		4
.L_13:
        /*0038*/ 	.byte	0x04, 0x17
        /*003a*/ 	.short	(.L_15 - .L_14)
.L_14:
        /*003c*/ 	.word	0x00000000
        /*0040*/ 	.short	0x0000
        /*0042*/ 	.short	0x0000
        /*0044*/ 	.byte	0x00, 0xf5, 0x21, 0x00


	//----- nvinfo : EIATTR_SPARSE_MMA_MASK
	.align		4
.L_15:
        /*0048*/ 	.byte	0x03, 0x50
        /*004a*/ 	.short	0x0000


	//----- nvinfo : EIATTR_MAXREG_COUNT
	.align		4
        /*004c*/ 	.byte	0x03, 0x1b
        /*004e*/ 	.short	0x00ff


	//----- nvinfo : EIATTR_MERCURY_ISA_VERSION
	.align		4
        /*0050*/ 	.byte	0x03, 0x5f
        /*0052*/ 	.short	0x0101


	//----- nvinfo : EIATTR_VRC_CTA_INIT_COUNT
	.align		4
        /*0054*/ 	.byte	0x02, 0x4a
	.zero		1
	.zero		1


	//----- nvinfo : EIATTR_EXIT_INSTR_OFFSETS
	.align		4
        /*0058*/ 	.byte	0x04, 0x1c
        /*005a*/ 	.short	(.L_17 - .L_16)


	//   ....[0]....
.L_16:
        /*005c*/ 	.word	0x00000070


	//   ....[1]....
        /*0060*/ 	.word	0x00000130


	//----- nvinfo : EIATTR_CBANK_PARAM_SIZE
	.align		4
.L_17:
        /*0064*/ 	.byte	0x03, 0x19
        /*0066*/ 	.short	0x001c


	//----- nvinfo : EIATTR_PARAM_CBANK
	.align		4
        /*0068*/ 	.byte	0x04, 0x0a
        /*006a*/ 	.short	(.L_19 - .L_18)
	.align		4
.L_18:
        /*006c*/ 	.word	index@(.nv.constant0._Z6vecAddPfS_S_i)
        /*0070*/ 	.short	0x0380
        /*0072*/ 	.short	0x001c


	//----- nvinfo : EIATTR_SW_WAR
	.align		4
.L_19:
        /*0074*/ 	.byte	0x04, 0x36
        /*0076*/ 	.short	(.L_21 - .L_20)
.L_20:
        /*0078*/ 	.word	0x00000008
.L_21:


//--------------------- .nv.callgraph             --------------------------
	.section	.nv.callgraph,"",@"SHT_CUDA_CALLGRAPH"
	.align	4
	.sectionentsize	8
	.align		4
        /*0000*/ 	.word	0x00000000
	.align		4
        /*0004*/ 	.word	0xffffffff
	.align		4
        /*0008*/ 	.word	0x00000000
	.align		4
        /*000c*/ 	.word	0xfffffffe
	.align		4
        /*0010*/ 	.word	0x00000000
	.align		4
        /*0014*/ 	.word	0xfffffffd
	.align		4
        /*0018*/ 	.word	0x00000000
	.align		4
        /*001c*/ 	.word	0xfffffffc


//--------------------- .text._Z6vecAddPfS_S_i    --------------------------
	.section	.text._Z6vecAddPfS_S_i,"ax",@progbits
	.align	128
        .global         _Z6vecAddPfS_S_i
        .type           _Z6vecAddPfS_S_i,@function
        .size           _Z6vecAddPfS_S_i,(.L_x_1 - _Z6vecAddPfS_S_i)
        .other          _Z6vecAddPfS_S_i,@"STO_CUDA_ENTRY STV_DEFAULT"
_Z6vecAddPfS_S_i:
.text._Z6vecAddPfS_S_i:
[----:B------:R-:W-:Y:S01]  /*0000*/  LDC R1, c[0x0][0x37c] ;  /* 0x0000df00ff017b82 */ /* 0x000fe20000000800 */
[----:B------:R-:W0:Y:S01]  /*0010*/  S2R R9, SR_TID.X ;  /* 0x0000000000097919 */ /* 0x000e220000002100 */
[----:B------:R-:W0:Y:S01]  /*0020*/  LDCU UR4, c[0x0][0x360] ;  /* 0x00006c00ff0477ac */ /* 0x000e220008000800 */
[----:B------:R-:W0:Y:S01]  /*0030*/  S2R R0, SR_CTAID.X ;  /* 0x0000000000007919 */ /* 0x000e220000002500 */
[----:B------:R-:W1:Y:S01]  /*0040*/  LDCU UR5, c[0x0][0x398] ;  /* 0x00007300ff0577ac */ /* 0x000e620008000800 */
[----:B0-----:R-:W-:-:S04]  /*0050*/  IADD3 R9, PT, PT, R0, UR4, R9 ;  /* 0x0000000400097c10 */ /* 0x001fc8000fffe009 */
[----:B-1----:R-:W-:-:S13]  /*0060*/  ISETP.GE.AND P0, PT, R9, UR5, PT ;  /* 0x0000000509007c0c */ /* 0x002fda000bf06270 */
[----:B------:R-:W-:Y:S05]  /*0070*/  @P0 EXIT ;  /* 0x000000000000094d */ /* 0x000fea0003800000 */
[----:B------:R-:W0:Y:S01]  /*0080*/  LDC.64 R2, c[0x0][0x380] ;  /* 0x0000e000ff027b82 */ /* 0x000e220000000a00 */
[----:B------:R-:W1:Y:S07]  /*0090*/  LDCU.64 UR4, c[0x0][0x358] ;  /* 0x00006b00ff0477ac */ /* 0x000e6e0008000a00 */
[----:B------:R-:W2:Y:S08]  /*00a0*/  LDC.64 R4, c[0x0][0x388] ;  /* 0x0000e200ff047b82 */ /* 0x000eb00000000a00 */
[----:B------:R-:W3:Y:S01]  /*00b0*/  LDC.64 R6, c[0x0][0x390] ;  /* 0x0000e400ff067b82 */ /* 0x000ee20000000a00 */
[----:B0-----:R-:W-:-:S06]  /*00c0*/  IMAD.WIDE R2, R9, 0x4, R2 ;  /* 0x0000000409027825 */ /* 0x001fcc00078e0202 */
[----:B-1----:R-:W4:Y:S01]  /*00d0*/  LDG.E R2, desc[UR4][R2.64] ;  /* 0x0000000402027981 */ /* 0x002f22000c1e1900 */
[----:B--2---:R-:W-:-:S06]  /*00e0*/  IMAD.WIDE R4, R9, 0x4, R4 ;  /* 0x0000000409047825 */ /* 0x004fcc00078e0204 */
[----:B------:R-:W4:Y:S01]  /*00f0*/  LDG.E R5, desc[UR4][R4.64] ;  /* 0x0000000404057981 */ /* 0x000f22000c1e1900 */
[----:B---3--:R-:W-:-:S04]  /*0100*/  IMAD.WIDE R6, R9, 0x4, R6 ;  /* 0x0000000409067825 */ /* 0x008fc800078e0206 */
[----:B----4-:R-:W-:-:S05]  /*0110*/  FADD R9, R2, R5 ;  /* 0x0000000502097221 */ /* 0x010fca0000000000 */
[----:B------:R-:W-:Y:S01]  /*0120*/  STG.E desc[UR4][R6.64], R9 ;  /* 0x0000000906007986 */ /* 0x000fe2000c101904 */
[----:B------:R-:W-:Y:S05]  /*0130*/  EXIT ;  /* 0x000000000000794d */ /* 0x000fea0003800000 */
.L_x_0:
[----:B------:R-:W-:-:S00]  /*0140*/  BRA `(.L_x_0) ;  /* 0xfffffffc00fc7947 */ /* 0x000fc0000383ffff */
[----:B------:R-:W-:-:S00]  /*0150*/  NOP ;  /* 0x0000000000007918 */ /* 0x000fc00000000000 */
        /* <DEDUP_REMOVED lines=10> */
.L_x_1:


//--------------------- .nv.shared.reserved.0     --------------------------
	.section	.nv.shared.reserved.0,"aw",@nobits
	.weak		__nv_reservedSMEM_offset_0_alias
	.size		__nv_reservedSMEM_offset_0_alias, 0, 64
	.other		__nv_reservedSMEM_offset_0_alias,@"STO_CUDA_RESERVED_SHARED STV_DEFAULT"
__nv_reservedSMEM_offset_0_alias:
	.zero		0
	.zero		64


//--------------------- .nv.constant0._Z6vecAddPfS_S_i --------------------------
	.section	.nv.constant0._Z6vecAddPfS_S_i,"a",@progbits
	.sectionflags	@""
	.align	4
.nv.constant0._Z6vecAddPfS_S_i:
	.zero		924


//--------------------- SYMBOLS --------------------------

	.type		.nv.reservedSmem.offset0,@object
	.size		.nv.reservedSmem.offset0,0x4
